//
// Generated by NVIDIA NVVM Compiler
//
// Compiler Build ID: CL-36424714
// Cuda compilation tools, release 13.0, V13.0.88
// Based on NVVM 20.0.0
//

.version 9.0
.target sm_100
.address_size 64

	// .globl	_Z22cuda_reduced_mz_kernelidddPd

.visible .entry _Z22cuda_reduced_mz_kernelidddPd(
	.param .u32 _Z22cuda_reduced_mz_kernelidddPd_param_0,
	.param .f64 _Z22cuda_reduced_mz_kernelidddPd_param_1,
	.param .f64 _Z22cuda_reduced_mz_kernelidddPd_param_2,
	.param .f64 _Z22cuda_reduced_mz_kernelidddPd_param_3,
	.param .u64 .ptr .align 1 _Z22cuda_reduced_mz_kernelidddPd_param_4
)
{
	.reg .pred 	%p<3>;
	.reg .b32 	%r<12>;
	.reg .b64 	%rd<9>;
	.reg .b64 	%fd<22>;

	ld.param.u32 	%r2, [_Z22cuda_reduced_mz_kernelidddPd_param_0];
	ld.param.f64 	%fd1, [_Z22cuda_reduced_mz_kernelidddPd_param_1];
	ld.param.f64 	%fd2, [_Z22cuda_reduced_mz_kernelidddPd_param_2];
	ld.param.f64 	%fd3, [_Z22cuda_reduced_mz_kernelidddPd_param_3];
	ld.param.u64 	%rd1, [_Z22cuda_reduced_mz_kernelidddPd_param_4];
	mov.u32 	%r3, %ctaid.x;
	mov.u32 	%r4, %ntid.x;
	mov.u32 	%r5, %tid.x;
	mad.lo.s32 	%r1, %r3, %r4, %r5;
	setp.ge.u32 	%p1, %r1, %r2;
	@%p1 bra 	$L__BB0_2;
	cvta.to.global.u64 	%rd2, %rd1;
	mul.f64 	%fd4, %fd2, %fd2;
	fma.rn.f64 	%fd5, %fd1, %fd1, %fd4;
	mul.f64 	%fd6, %fd3, %fd3;
	add.f64 	%fd7, %fd5, %fd6;
	sqrt.rn.f64 	%fd8, %fd7;
	add.s32 	%r6, %r2, 1;
	setp.lt.u32 	%p2, %r6, 3;
	selp.b32 	%r7, %r2, 0, %p2;
	neg.s32 	%r8, %r7;
	cvt.rn.f64.s32 	%fd9, %r8;
	mul.f64 	%fd10, %fd1, %fd9;
	mul.f64 	%fd11, %fd3, %fd10;
	mul.f64 	%fd12, %fd8, %fd8;
	mul.f64 	%fd13, %fd8, %fd12;
	div.rn.f64 	%fd14, %fd11, %fd13;
	mul.lo.s32 	%r9, %r1, 3;
	mul.wide.u32 	%rd3, %r9, 8;
	add.s64 	%rd4, %rd2, %rd3;
	st.global.f64 	[%rd4], %fd14;
	mul.f64 	%fd15, %fd2, %fd9;
	mul.f64 	%fd16, %fd3, %fd15;
	div.rn.f64 	%fd17, %fd16, %fd13;
	add.s32 	%r10, %r9, 1;
	mul.wide.u32 	%rd5, %r10, 8;
	add.s64 	%rd6, %rd2, %rd5;
	st.global.f64 	[%rd6], %fd17;
	cvt.rn.f64.s32 	%fd18, %r7;
	sub.f64 	%fd19, %fd12, %fd6;
	mul.f64 	%fd20, %fd19, %fd18;
	div.rn.f64 	%fd21, %fd20, %fd13;
	add.s32 	%r11, %r9, 2;
	mul.wide.u32 	%rd7, %r11, 8;
	add.s64 	%rd8, %rd2, %rd7;
	st.global.f64 	[%rd8], %fd21;
$L__BB0_2:
	ret;

}
	// .globl	_Z23cuda_reduced_mz_kernel2idddPd
.visible .entry _Z23cuda_reduced_mz_kernel2idddPd(
	.param .u32 _Z23cuda_reduced_mz_kernel2idddPd_param_0,
	.param .f64 _Z23cuda_reduced_mz_kernel2idddPd_param_1,
	.param .f64 _Z23cuda_reduced_mz_kernel2idddPd_param_2,
	.param .f64 _Z23cuda_reduced_mz_kernel2idddPd_param_3,
	.param .u64 .ptr .align 1 _Z23cuda_reduced_mz_kernel2idddPd_param_4
)
{
	.reg .pred 	%p<2>;
	.reg .b32 	%r<9>;
	.reg .b64 	%rd<9>;
	.reg .b64 	%fd<4>;

	ld.param.u32 	%r2, [_Z23cuda_reduced_mz_kernel2idddPd_param_0];
	ld.param.f64 	%fd1, [_Z23cuda_reduced_mz_kernel2idddPd_param_1];
	ld.param.f64 	%fd2, [_Z23cuda_reduced_mz_kernel2idddPd_param_2];
	ld.param.f64 	%fd3, [_Z23cuda_reduced_mz_kernel2idddPd_param_3];
	ld.param.u64 	%rd1, [_Z23cuda_reduced_mz_kernel2idddPd_param_4];
	mov.u32 	%r3, %ctaid.x;
	mov.u32 	%r4, %ntid.x;
	mov.u32 	%r5, %tid.x;
	mad.lo.s32 	%r1, %r3, %r4, %r5;
	setp.ge.u32 	%p1, %r1, %r2;
	@%p1 bra 	$L__BB1_2;
	cvta.to.global.u64 	%rd2, %rd1;
	mul.lo.s32 	%r6, %r1, 3;
	mul.wide.u32 	%rd3, %r6, 8;
	add.s64 	%rd4, %rd2, %rd3;
	st.global.f64 	[%rd4], %fd1;
	add.s32 	%r7, %r6, 1;
	mul.wide.u32 	%rd5, %r7, 8;
	add.s64 	%rd6, %rd2, %rd5;
	st.global.f64 	[%rd6], %fd2;
	add.s32 	%r8, %r6, 2;
	mul.wide.u32 	%rd7, %r8, 8;
	add.s64 	%rd8, %rd2, %rd7;
	st.global.f64 	[%rd8], %fd3;
$L__BB1_2:
	ret;

}


// ===== COMPILED SASS (sm_100) =====

	.target	sm_100

	.elftype	@"ET_EXEC"


//--------------------- .note.nv.tkinfo           --------------------------
	.section	.note.nv.tkinfo,"",@"SHT_NOTE"
	.sectionflags	@"SHF_NOTE_NV_TKINFO"
	.tkinfo
        /*0018*/ 	.word	0x00000002
        /*0030*/ 	.string	""
        /*0030*/ 	.string	"ptxas"
        /*0030*/ 	.string	"Cuda compilation tools, release 13.0, V13.0.88"
        /*0030*/ 	.string	"Build cuda_13.0.r13.0/compiler.36424714_0"
        /*0030*/ 	.string	"-arch sm_100 -m 64 "



//--------------------- .note.nv.cuinfo           --------------------------
	.section	.note.nv.cuinfo,"",@"SHT_NOTE"
	.sectionflags	@"SHF_NOTE_NV_CUINFO"
        /*0018*/ 	.short	0x0002
        /*001a*/ 	.short	0x0064
        /*001c*/ 	.short	0x0082
	.zero		2


//--------------------- .nv.info                  --------------------------
	.section	.nv.info,"",@"SHT_CUDA_INFO"
	.align	4


	//----- nvinfo : EIATTR_REGCOUNT
	.align		4
        /*0000*/ 	.byte	0x04, 0x2f
        /*0002*/ 	.short	(.L_1 - .L_0)
	.align		4
.L_0:
        /*0004*/ 	.word	index@(_Z22cuda_reduced_mz_kernelidddPd)
        /*0008*/ 	.word	0x0000001e


	//----- nvinfo : EIATTR_FRAME_SIZE
	.align		4
.L_1:
        /*000c*/ 	.byte	0x04, 0x11
        /*000e*/ 	.short	(.L_3 - .L_2)
	.align		4
.L_2:
        /*0010*/ 	.word	index@($__internal_1_$__cuda_sm20_dsqrt_rn_f64_mediumpath_v1)
        /*0014*/ 	.word	0x00000000


	//----- nvinfo : EIATTR_FRAME_SIZE
	.align		4
.L_3:
        /*0018*/ 	.byte	0x04, 0x11
        /*001a*/ 	.short	(.L_5 - .L_4)
	.align		4
.L_4:
        /*001c*/ 	.word	index@($__internal_0_$__cuda_sm20_div_rn_f64_full)
        /*0020*/ 	.word	0x00000000


	//----- nvinfo : EIATTR_FRAME_SIZE
	.align		4
.L_5:
        /*0024*/ 	.byte	0x04, 0x11
        /*0026*/ 	.short	(.L_7 - .L_6)
	.align		4
.L_6:
        /*0028*/ 	.word	index@(_Z22cuda_reduced_mz_kernelidddPd)
        /*002c*/ 	.word	0x00000000


	//----- nvinfo : EIATTR_REGCOUNT
	.align		4
.L_7:
        /*0030*/ 	.byte	0x04, 0x2f
        /*0032*/ 	.short	(.L_9 - .L_8)
	.align		4
.L_8:
        /*0034*/ 	.word	index@(_Z23cuda_reduced_mz_kernel2idddPd)
        /*0038*/ 	.word	0x00000012


	//----- nvinfo : EIATTR_FRAME_SIZE
	.align		4
.L_9:
        /*003c*/ 	.byte	0x04, 0x11
        /*003e*/ 	.short	(.L_11 - .L_10)
	.align		4
.L_10:
        /*0040*/ 	.word	index@(_Z23cuda_reduced_mz_kernel2idddPd)
        /*0044*/ 	.word	0x00000000


	//----- nvinfo : EIATTR_MIN_STACK_SIZE
	.align		4
.L_11:
        /*0048*/ 	.byte	0x04, 0x12
        /*004a*/ 	.short	(.L_13 - .L_12)
	.align		4
.L_12:
        /*004c*/ 	.word	index@(_Z23cuda_reduced_mz_kernel2idddPd)
        /*0050*/ 	.word	0x00000000


	//----- nvinfo : EIATTR_MIN_STACK_SIZE
	.align		4
.L_13:
        /*0054*/ 	.byte	0x04, 0x12
        /*0056*/ 	.short	(.L_15 - .L_14)
	.align		4
.L_14:
        /*0058*/ 	.word	index@(_Z22cuda_reduced_mz_kernelidddPd)
        /*005c*/ 	.word	0x00000000
.L_15:


//--------------------- .nv.compat                --------------------------
	.section	.nv.compat,"",@"SHT_CUDA_COMPAT_INFO"
	.align	4
        /*0000*/ 	.byte	0x02, 0x09, 0x00, 0x00, 0x02, 0x02, 0x01, 0x00, 0x02, 0x05, 0x05, 0x00, 0x03, 0x07, 0x01, 0x01
        /*0010*/ 	.byte	0x02, 0x03, 0x00, 0x00, 0x02, 0x06, 0x01, 0x00, 0x04, 0x0b, 0x08, 0x00, 0x01, 0x00, 0x00, 0x00
        /*0020*/ 	.byte	0x00, 0x00, 0x00, 0x00


//--------------------- .nv.info._Z23cuda_reduced_mz_kernel2idddPd --------------------------
	.section	.nv.info._Z23cuda_reduced_mz_kernel2idddPd,"",@"SHT_CUDA_INFO"
	.sectionflags	@""
	.align	4


	//----- nvinfo : EIATTR_CUDA_API_VERSION
	.align		4
        /*0000*/ 	.byte	0x04, 0x37
        /*0002*/ 	.short	(.L_17 - .L_16)
.L_16:
        /*0004*/ 	.word	0x00000082


	//----- nvinfo : EIATTR_KPARAM_INFO
	.align		4
.L_17:
        /*0008*/ 	.byte	0x04, 0x17
        /*000a*/ 	.short	(.L_19 - .L_18)
.L_18:
        /*000c*/ 	.word	0x00000000
        /*0010*/ 	.short	0x0004
        /*0012*/ 	.short	0x0020
        /*0014*/ 	.byte	0x00, 0xf5, 0x21, 0x00


	//----- nvinfo : EIATTR_KPARAM_INFO
	.align		4
.L_19:
        /*0018*/ 	.byte	0x04, 0x17
        /*001a*/ 	.short	(.L_21 - .L_20)
.L_20:
        /*001c*/ 	.word	0x00000000
        /*0020*/ 	.short	0x0003
        /*0022*/ 	.short	0x0018
        /*0024*/ 	.byte	0x00, 0xf0, 0x21, 0x00


	//----- nvinfo : EIATTR_KPARAM_INFO
	.align		4
.L_21:
        /*0028*/ 	.byte	0x04, 0x17
        /*002a*/ 	.short	(.L_23 - .L_22)
.L_22:
        /*002c*/ 	.word	0x00000000
        /*0030*/ 	.short	0x0002
        /*0032*/ 	.short	0x0010
        /*0034*/ 	.byte	0x00, 0xf0, 0x21, 0x00


	//----- nvinfo : EIATTR_KPARAM_INFO
	.align		4
.L_23:
        /*0038*/ 	.byte	0x04, 0x17
        /*003a*/ 	.short	(.L_25 - .L_24)
.L_24:
        /*003c*/ 	.word	0x00000000
        /*0040*/ 	.short	0x0001
        /*0042*/ 	.short	0x0008
        /*0044*/ 	.byte	0x00, 0xf0, 0x21, 0x00


	//----- nvinfo : EIATTR_KPARAM_INFO
	.align		4
.L_25:
        /*0048*/ 	.byte	0x04, 0x17
        /*004a*/ 	.short	(.L_27 - .L_26)
.L_26:
        /*004c*/ 	.word	0x00000000
        /*0050*/ 	.short	0x0000
        /*0052*/ 	.short	0x0000
        /*0054*/ 	.byte	0x00, 0xf0, 0x11, 0x00


	//----- nvinfo : EIATTR_SPARSE_MMA_MASK
	.align		4
.L_27:
        /*0058*/ 	.byte	0x03, 0x50
        /*005a*/ 	.short	0x0000


	//----- nvinfo : EIATTR_MAXREG_COUNT
	.align		4
        /*005c*/ 	.byte	0x03, 0x1b
        /*005e*/ 	.short	0x00ff


	//----- nvinfo : EIATTR_MERCURY_ISA_VERSION
	.align		4
        /*0060*/ 	.byte	0x03, 0x5f
        /*0062*/ 	.short	0x0101


	//----- nvinfo : EIATTR_VRC_CTA_INIT_COUNT
	.align		4
        /*0064*/ 	.byte	0x02, 0x4a
	.zero		1
	.zero		1


	//----- nvinfo : EIATTR_EXIT_INSTR_OFFSETS
	.align		4
        /*0068*/ 	.byte	0x04, 0x1c
        /*006a*/ 	.short	(.L_29 - .L_28)


	//   ....[0]....
.L_28:
        /*006c*/ 	.word	0x00000070


	//   ....[1]....
        /*0070*/ 	.word	0x00000160


	//----- nvinfo : EIATTR_CBANK_PARAM_SIZE
	.align		4
.L_29:
        /*0074*/ 	.byte	0x03, 0x19
        /*0076*/ 	.short	0x0028


	//----- nvinfo : EIATTR_PARAM_CBANK
	.align		4
        /*0078*/ 	.byte	0x04, 0x0a
        /*007a*/ 	.short	(.L_31 - .L_30)
	.align		4
.L_30:
        /*007c*/ 	.word	index@(.nv.constant0._Z23cuda_reduced_mz_kernel2idddPd)
        /*0080*/ 	.short	0x0380
        /*0082*/ 	.short	0x0028


	//----- nvinfo : EIATTR_SW_WAR
	.align		4
.L_31:
        /*0084*/ 	.byte	0x04, 0x36
        /*0086*/ 	.short	(.L_33 - .L_32)
.L_32:
        /*0088*/ 	.word	0x00000008
.L_33:


//--------------------- .nv.info._Z22cuda_reduced_mz_kernelidddPd --------------------------
	.section	.nv.info._Z22cuda_reduced_mz_kernelidddPd,"",@"SHT_CUDA_INFO"
	.sectionflags	@""
	.align	4


	//----- nvinfo : EIATTR_CUDA_API_VERSION
	.align		4
        /*0000*/ 	.byte	0x04, 0x37
        /*0002*/ 	.short	(.L_35 - .L_34)
.L_34:
        /*0004*/ 	.word	0x00000082


	//----- nvinfo : EIATTR_KPARAM_INFO
	.align		4
.L_35:
        /*0008*/ 	.byte	0x04, 0x17
        /*000a*/ 	.short	(.L_37 - .L_36)
.L_36:
        /*000c*/ 	.word	0x00000000
        /*0010*/ 	.short	0x0004
        /*0012*/ 	.short	0x0020
        /*0014*/ 	.byte	0x00, 0xf5, 0x21, 0x00


	//----- nvinfo : EIATTR_KPARAM_INFO
	.align		4
.L_37:
        /*0018*/ 	.byte	0x04, 0x17
        /*001a*/ 	.short	(.L_39 - .L_38)
.L_38:
        /*001c*/ 	.word	0x00000000
        /*0020*/ 	.short	0x0003
        /*0022*/ 	.short	0x0018
        /*0024*/ 	.byte	0x00, 0xf0, 0x21, 0x00


	//----- nvinfo : EIATTR_KPARAM_INFO
	.align		4
.L_39:
        /*0028*/ 	.byte	0x04, 0x17
        /*002a*/ 	.short	(.L_41 - .L_40)
.L_40:
        /*002c*/ 	.word	0x00000000
        /*0030*/ 	.short	0x0002
        /*0032*/ 	.short	0x0010
        /*0034*/ 	.byte	0x00, 0xf0, 0x21, 0x00


	//----- nvinfo : EIATTR_KPARAM_INFO
	.align		4
.L_41:
        /*0038*/ 	.byte	0x04, 0x17
        /*003a*/ 	.short	(.L_43 - .L_42)
.L_42:
        /*003c*/ 	.word	0x00000000
        /*0040*/ 	.short	0x0001
        /*0042*/ 	.short	0x0008
        /*0044*/ 	.byte	0x00, 0xf0, 0x21, 0x00


	//----- nvinfo : EIATTR_KPARAM_INFO
	.align		4
.L_43:
        /*0048*/ 	.byte	0x04, 0x17
        /*004a*/ 	.short	(.L_45 - .L_44)
.L_44:
        /*004c*/ 	.word	0x00000000
        /*0050*/ 	.short	0x0000
        /*0052*/ 	.short	0x0000
        /*0054*/ 	.byte	0x00, 0xf0, 0x11, 0x00


	//----- nvinfo : EIATTR_SPARSE_MMA_MASK
	.align		4
.L_45:
        /*0058*/ 	.byte	0x03, 0x50
        /*005a*/ 	.short	0x0000


	//----- nvinfo : EIATTR_MAXREG_COUNT
	.align		4
        /*005c*/ 	.byte	0x03, 0x1b
        /*005e*/ 	.short	0x00ff


	//----- nvinfo : EIATTR_MERCURY_ISA_VERSION
	.align		4
        /*0060*/ 	.byte	0x03, 0x5f
        /*0062*/ 	.short	0x0101


	//----- nvinfo : EIATTR_VRC_CTA_INIT_COUNT
	.align		4
        /*0064*/ 	.byte	0x02, 0x4a
	.zero		1
	.zero		1


	//----- nvinfo : EIATTR_EXIT_INSTR_OFFSETS
	.align		4
        /*0068*/ 	.byte	0x04, 0x1c
        /*006a*/ 	.short	(.L_47 - .L_46)


	//   ....[0]....
.L_46:
        /*006c*/ 	.word	0x00000070


	//   ....[1]....
        /*0070*/ 	.word	0x000007e0


	//----- nvinfo : EIATTR_CRS_STACK_SIZE
	.align		4
.L_47:
        /*0074*/ 	.byte	0x04, 0x1e
        /*0076*/ 	.short	(.L_49 - .L_48)
.L_48:
        /*0078*/ 	.word	0x00000000


	//----- nvinfo : EIATTR_CBANK_PARAM_SIZE
	.align		4
.L_49:
        /*007c*/ 	.byte	0x03, 0x19
        /*007e*/ 	.short	0x0028


	//----- nvinfo : EIATTR_PARAM_CBANK
	.align		4
        /*0080*/ 	.byte	0x04, 0x0a
        /*0082*/ 	.short	(.L_51 - .L_50)
	.align		4
.L_50:
        /*0084*/ 	.word	index@(.nv.constant0._Z22cuda_reduced_mz_kernelidddPd)
        /*0088*/ 	.short	0x0380
        /*008a*/ 	.short	0x0028


	//----- nvinfo : EIATTR_SW_WAR
	.align		4
.L_51:
        /*008c*/ 	.byte	0x04, 0x36
        /*008e*/ 	.short	(.L_53 - .L_52)
.L_52:
        /*0090*/ 	.word	0x00000008
.L_53:


//--------------------- .nv.callgraph             --------------------------
	.section	.nv.callgraph,"",@"SHT_CUDA_CALLGRAPH"
	.align	4
	.sectionentsize	8
	.align		4
        /*0000*/ 	.word	0x00000000
	.align		4
        /*0004*/ 	.word	0xffffffff
	.align		4
        /*0008*/ 	.word	0x00000000
	.align		4
        /*000c*/ 	.word	0xfffffffe
	.align		4
        /*0010*/ 	.word	0x00000000
	.align		4
        /*0014*/ 	.word	0xfffffffd
	.align		4
        /*0018*/ 	.word	0x00000000
	.align		4
        /*001c*/ 	.word	0xfffffffc


//--------------------- .text._Z23cuda_reduced_mz_kernel2idddPd --------------------------
	.section	.text._Z23cuda_reduced_mz_kernel2idddPd,"ax",@progbits
	.align	128
        .global         _Z23cuda_reduced_mz_kernel2idddPd
        .type           _Z23cuda_reduced_mz_kernel2idddPd,@function
        .size           _Z23cuda_reduced_mz_kernel2idddPd,(.L_x_16 - _Z23cuda_reduced_mz_kernel2idddPd)
        .other          _Z23cuda_reduced_mz_kernel2idddPd,@"STO_CUDA_ENTRY STV_DEFAULT"
_Z23cuda_reduced_mz_kernel2idddPd:
.text._Z23cuda_reduced_mz_kernel2idddPd:
[----:B------:R-:W-:Y:S01]  /*0000*/  LDC R1, c[0x0][0x37c] ;  /* 0x0000df00ff017b82 */ /* 0x000fe20000000800 */
[----:B------:R-:W0:Y:S07]  /*0010*/  S2R R3, SR_TID.X ;  /* 0x0000000000037919 */ /* 0x000e2e0000002100 */
[----:B------:R-:W0:Y:S01]  /*0020*/  S2UR UR4, SR_CTAID.X ;  /* 0x00000000000479c3 */ /* 0x000e220000002500 */
[----:B------:R-:W1:Y:S07]  /*0030*/  LDCU UR5, c[0x0][0x380] ;  /* 0x00007000ff0577ac */ /* 0x000e6e0008000800 */
[----:B------:R-:W0:Y:S02]  /*0040*/  LDC R0, c[0x0][0x360] ;  /* 0x0000d800ff007b82 */ /* 0x000e240000000800 */
[----:B0-----:R-:W-:-:S05]  /*0050*/  IMAD R0, R0, UR4, R3 ;  /* 0x0000000400007c24 */ /* 0x001fca000f8e0203 */
[----:B-1----:R-:W-:-:S13]  /*0060*/  ISETP.GE.U32.AND P0, PT, R0, UR5, PT ;  /* 0x0000000500007c0c */ /* 0x002fda000bf06070 */
[----:B------:R-:W-:Y:S05]  /*0070*/  @P0 EXIT ;  /* 0x000000000000094d */ /* 0x000fea0003800000 */
[----:B------:R-:W0:Y:S01]  /*0080*/  LDC.64 R6, c[0x0][0x3a0] ;  /* 0x0000e800ff067b82 */ /* 0x000e220000000a00 */
[----:B------:R-:W1:Y:S01]  /*0090*/  LDCU.64 UR4, c[0x0][0x358] ;  /* 0x00006b00ff0477ac */ /* 0x000e620008000a00 */
[----:B------:R-:W-:-:S05]  /*00a0*/  IMAD R3, R0, 0x3, RZ ;  /* 0x0000000300037824 */ /* 0x000fca00078e02ff */
[C---:B------:R-:W-:Y:S01]  /*00b0*/  IADD3 R5, PT, PT, R3.reuse, 0x1, RZ ;  /* 0x0000000103057810 */ /* 0x040fe20007ffe0ff */
[----:B------:R-:W1:Y:S01]  /*00c0*/  LDC.64 R8, c[0x0][0x388] ;  /* 0x0000e200ff087b82 */ /* 0x000e620000000a00 */
[----:B------:R-:W-:-:S07]  /*00d0*/  IADD3 R15, PT, PT, R3, 0x2, RZ ;  /* 0x00000002030f7810 */ /* 0x000fce0007ffe0ff */
[----:B------:R-:W2:Y:S08]  /*00e0*/  LDC.64 R10, c[0x0][0x390] ;  /* 0x0000e400ff0a7b82 */ /* 0x000eb00000000a00 */
[----:B------:R-:W3:Y:S01]  /*00f0*/  LDC.64 R12, c[0x0][0x398] ;  /* 0x0000e600ff0c7b82 */ /* 0x000ee20000000a00 */
[----:B0-----:R-:W-:-:S04]  /*0100*/  IMAD.WIDE.U32 R2, R3, 0x8, R6 ;  /* 0x0000000803027825 */ /* 0x001fc800078e0006 */
[--C-:B------:R-:W-:Y:S01]  /*0110*/  IMAD.WIDE.U32 R4, R5, 0x8, R6.reuse ;  /* 0x0000000805047825 */ /* 0x100fe200078e0006 */
[----:B-1----:R-:W-:Y:S03]  /*0120*/  STG.E.64 desc[UR4][R2.64], R8 ;  /* 0x0000000802007986 */ /* 0x002fe6000c101b04 */
[----:B------:R-:W-:Y:S01]  /*0130*/  IMAD.WIDE.U32 R6, R15, 0x8, R6 ;  /* 0x000000080f067825 */ /* 0x000fe200078e0006 */
[----:B--2---:R-:W-:Y:S04]  /*0140*/  STG.E.64 desc[UR4][R4.64], R10 ;  /* 0x0000000a04007986 */ /* 0x004fe8000c101b04 */
[----:B---3--:R-:W-:Y:S01]  /*0150*/  STG.E.64 desc[UR4][R6.64], R12 ;  /* 0x0000000c06007986 */ /* 0x008fe2000c101b04 */
[----:B------:R-:W-:Y:S05]  /*0160*/  EXIT ;  /* 0x000000000000794d */ /* 0x000fea0003800000 */
.L_x_0:
[----:B------:R-:W-:-:S00]  /*0170*/  BRA `(.L_x_0) ;  /* 0xfffffffc00fc7947 */ /* 0x000fc0000383ffff */
[----:B------:R-:W-:-:S00]  /*0180*/  NOP ;  /* 0x0000000000007918 */ /* 0x000fc00000000000 */
[----:B------:R-:W-:-:S00]  /*0190*/  NOP ;  /* 0x0000000000007918 */ /* 0x000fc00000000000 */
[----:B------:R-:W-:-:S00]  /*01a0*/  NOP ;  /* 0x0000000000007918 */ /* 0x000fc00000000000 */
[----:B------:R-:W-:-:S00]  /*01b0*/  NOP ;  /* 0x0000000000007918 */ /* 0x000fc00000000000 */
[----:B------:R-:W-:-:S00]  /*01c0*/  NOP ;  /* 0x0000000000007918 */ /* 0x000fc00000000000 */
[----:B------:R-:W-:-:S00]  /*01d0*/  NOP ;  /* 0x0000000000007918 */ /* 0x000fc00000000000 */
[----:B------:R-:W-:-:S00]  /*01e0*/  NOP ;  /* 0x0000000000007918 */ /* 0x000fc00000000000 */
[----:B------:R-:W-:-:S00]  /*01f0*/  NOP ;  /* 0x0000000000007918 */ /* 0x000fc00000000000 */
.L_x_16:


//--------------------- .text._Z22cuda_reduced_mz_kernelidddPd --------------------------
	.section	.text._Z22cuda_reduced_mz_kernelidddPd,"ax",@progbits
	.align	128
        .global         _Z22cuda_reduced_mz_kernelidddPd
        .type           _Z22cuda_reduced_mz_kernelidddPd,@function
        .size           _Z22cuda_reduced_mz_kernelidddPd,(.L_x_15 - _Z22cuda_reduced_mz_kernelidddPd)
        .other          _Z22cuda_reduced_mz_kernelidddPd,@"STO_CUDA_ENTRY STV_DEFAULT"
_Z22cuda_reduced_mz_kernelidddPd:
.text._Z22cuda_reduced_mz_kernelidddPd:
        /* <DEDUP_REMOVED lines=9> */
[----:B------:R-:W-:Y:S02]  /*0090*/  IMAD.MOV.U32 R8, RZ, RZ, 0x0 ;  /* 0x00000000ff087424 */ /* 0x000fe400078e00ff */
[----:B------:R-:W-:-:S05]  /*00a0*/  IMAD.MOV.U32 R9, RZ, RZ, 0x3fd80000 ;  /* 0x3fd80000ff097424 */ /* 0x000fca00078e00ff */
[----:B------:R-:W1:Y:S08]  /*00b0*/  LDC.64 R4, c[0x0][0x388] ;  /* 0x0000e200ff047b82 */ /* 0x000e700000000a00 */
[----:B------:R-:W2:Y:S01]  /*00c0*/  LDC.64 R6, c[0x0][0x398] ;  /* 0x0000e600ff067b82 */ /* 0x000ea20000000a00 */
[----:B0-----:R-:W-:-:S08]  /*00d0*/  DMUL R2, R2, R2 ;  /* 0x0000000202027228 */ /* 0x001fd00000000000 */
[----:B-1----:R-:W-:-:S08]  /*00e0*/  DFMA R2, R4, R4, R2 ;  /* 0x000000040402722b */ /* 0x002fd00000000002 */
[----:B--2---:R-:W-:-:S06]  /*00f0*/  DFMA R2, R6, R6, R2 ;  /* 0x000000060602722b */ /* 0x004fcc0000000002 */
[----:B------:R-:W0:Y:S04]  /*0100*/  MUFU.RSQ64H R5, R3 ;  /* 0x0000000300057308 */ /* 0x000e280000001c00 */
[----:B------:R-:W-:-:S05]  /*0110*/  VIADD R4, R3, 0xfcb00000 ;  /* 0xfcb0000003047836 */ /* 0x000fca0000000000 */
[----:B------:R-:W-:Y:S01]  /*0120*/  ISETP.GE.U32.AND P0, PT, R4, 0x7ca00000, PT ;  /* 0x7ca000000400780c */ /* 0x000fe20003f06070 */
[----:B0-----:R-:W-:-:S08]  /*0130*/  DMUL R6, R4, R4 ;  /* 0x0000000404067228 */ /* 0x001fd00000000000 */
[----:B------:R-:W-:-:S08]  /*0140*/  DFMA R6, R2, -R6, 1 ;  /* 0x3ff000000206742b */ /* 0x000fd00000000806 */
[----:B------:R-:W-:Y:S02]  /*0150*/  DFMA R8, R6, R8, 0.5 ;  /* 0x3fe000000608742b */ /* 0x000fe40000000008 */
[----:B------:R-:W-:-:S08]  /*0160*/  DMUL R6, R4, R6 ;  /* 0x0000000604067228 */ /* 0x000fd00000000000 */
[----:B------:R-:W-:-:S08]  /*0170*/  DFMA R6, R8, R6, R4 ;  /* 0x000000060806722b */ /* 0x000fd00000000004 */
[----:B------:R-:W-:Y:S02]  /*0180*/  DMUL R8, R2, R6 ;  /* 0x0000000602087228 */ /* 0x000fe40000000000 */
[----:B------:R-:W-:Y:S02]  /*0190*/  VIADD R15, R7, 0xfff00000 ;  /* 0xfff00000070f7836 */ /* 0x000fe40000000000 */
[----:B------:R-:W-:-:S04]  /*01a0*/  IMAD.MOV.U32 R14, RZ, RZ, R6 ;  /* 0x000000ffff0e7224 */ /* 0x000fc800078e0006 */
[----:B------:R-:W-:-:S08]  /*01b0*/  DFMA R10, R8, -R8, R2 ;  /* 0x80000008080a722b */ /* 0x000fd00000000002 */
[----:B------:R-:W-:Y:S01]  /*01c0*/  DFMA R12, R10, R14, R8 ;  /* 0x0000000e0a0c722b */ /* 0x000fe20000000008 */
[----:B------:R-:W-:Y:S10]  /*01d0*/  @!P0 BRA `(.L_x_1) ;  /* 0x0000000000088947 */ /* 0x000ff40003800000 */
[----:B------:R-:W-:-:S07]  /*01e0*/  MOV R0, 0x200 ;  /* 0x0000020000007802 */ /* 0x000fce0000000f00 */
[----:B------:R-:W-:Y:S05]  /*01f0*/  CALL.REL.NOINC `($__internal_1_$__cuda_sm20_dsqrt_rn_f64_mediumpath_v1) ;  /* 0x0000000800f07944 */ /* 0x000fea0003c00000 */
.L_x_1:
[-C--:B------:R-:W-:Y:S01]  /*0200*/  DMUL R6, R12, R12.reuse ;  /* 0x0000000c0c067228 */ /* 0x080fe20000000000 */
[----:B------:R-:W0:Y:S01]  /*0210*/  LDCU UR4, c[0x0][0x380] ;  /* 0x00007000ff0477ac */ /* 0x000e220008000800 */
[----:B------:R-:W-:Y:S01]  /*0220*/  IMAD.MOV.U32 R2, RZ, RZ, 0x1 ;  /* 0x00000001ff027424 */ /* 0x000fe200078e00ff */
[----:B------:R-:W1:Y:S05]  /*0230*/  LDCU.64 UR6, c[0x0][0x388] ;  /* 0x00007100ff0677ac */ /* 0x000e6a0008000a00 */
[----:B------:R-:W-:Y:S01]  /*0240*/  DMUL R8, R6, R12 ;  /* 0x0000000c06087228 */ /* 0x000fe20000000000 */
[----:B------:R-:W2:Y:S05]  /*0250*/  LDCU.64 UR8, c[0x0][0x398] ;  /* 0x00007300ff0877ac */ /* 0x000eaa0008000a00 */
[----:B------:R-:W3:Y:S01]  /*0260*/  MUFU.RCP64H R3, R9 ;  /* 0x0000000900037308 */ /* 0x000ee20000001800 */
[----:B0-----:R-:W-:-:S04]  /*0270*/  UIADD3 UR5, UPT, UPT, UR4, 0x1, URZ ;  /* 0x0000000104057890 */ /* 0x001fc8000fffe0ff */
[----:B------:R-:W-:-:S04]  /*0280*/  UISETP.GE.U32.AND UP0, UPT, UR5, 0x3, UPT ;  /* 0x000000030500788c */ /* 0x000fc8000bf06070 */
[----:B------:R-:W-:-:S04]  /*0290*/  USEL UR4, UR4, URZ, !UP0 ;  /* 0x000000ff04047287 */ /* 0x000fc8000c000000 */
[----:B------:R-:W-:Y:S01]  /*02a0*/  UIADD3 UR5, UPT, UPT, -UR4, URZ, URZ ;  /* 0x000000ff04057290 */ /* 0x000fe2000fffe1ff */
[----:B---3--:R-:W-:-:S08]  /*02b0*/  DFMA R4, -R8, R2, 1 ;  /* 0x3ff000000804742b */ /* 0x008fd00000000102 */
[----:B------:R-:W-:Y:S01]  /*02c0*/  DFMA R4, R4, R4, R4 ;  /* 0x000000040404722b */ /* 0x000fe20000000004 */
[----:B------:R-:W1:Y:S07]  /*02d0*/  I2F.F64 R10, UR5 ;  /* 0x00000005000a7d12 */ /* 0x000e6e0008201c00 */
[----:B------:R-:W-:Y:S02]  /*02e0*/  DFMA R12, R2, R4, R2 ;  /* 0x00000004020c722b */ /* 0x000fe40000000002 */
[----:B-1----:R-:W-:Y:S01]  /*02f0*/  DMUL R2, R10, UR6 ;  /* 0x000000060a027c28 */ /* 0x002fe20008000000 */
[----:B------:R-:W0:Y:S05]  /*0300*/  LDCU.64 UR6, c[0x0][0x358] ;  /* 0x00006b00ff0677ac */ /* 0x000e2a0008000a00 */
[----:B------:R-:W-:-:S02]  /*0310*/  DFMA R14, -R8, R12, 1 ;  /* 0x3ff00000080e742b */ /* 0x000fc4000000010c */
[----:B--2---:R-:W-:-:S06]  /*0320*/  DMUL R4, R2, UR8 ;  /* 0x0000000802047c28 */ /* 0x004fcc0008000000 */
[----:B------:R-:W-:-:S08]  /*0330*/  DFMA R14, R12, R14, R12 ;  /* 0x0000000e0c0e722b */ /* 0x000fd0000000000c */
[----:B------:R-:W-:Y:S01]  /*0340*/  DMUL R2, R4, R14 ;  /* 0x0000000e04027228 */ /* 0x000fe20000000000 */
[----:B------:R-:W-:-:S07]  /*0350*/  FSETP.GEU.AND P1, PT, |R5|, 6.5827683646048100446e-37, PT ;  /* 0x036000000500780b */ /* 0x000fce0003f2e200 */
[----:B------:R-:W-:-:S08]  /*0360*/  DFMA R12, -R8, R2, R4 ;  /* 0x00000002080c722b */ /* 0x000fd00000000104 */
[----:B------:R-:W-:-:S10]  /*0370*/  DFMA R2, R14, R12, R2 ;  /* 0x0000000c0e02722b */ /* 0x000fd40000000002 */
[----:B------:R-:W-:-:S05]  /*0380*/  FFMA R0, RZ, R9, R3 ;  /* 0x00000009ff007223 */ /* 0x000fca0000000003 */
[----:B------:R-:W-:-:S13]  /*0390*/  FSETP.GT.AND P0, PT, |R0|, 1.469367938527859385e-39, PT ;  /* 0x001000000000780b */ /* 0x000fda0003f04200 */
[----:B0-----:R-:W-:Y:S05]  /*03a0*/  @P0 BRA P1, `(.L_x_2) ;  /* 0x0000000000180947 */ /* 0x001fea0000800000 */
[----:B------:R-:W-:Y:S01]  /*03b0*/  IMAD.MOV.U32 R14, RZ, RZ, R8 ;  /* 0x000000ffff0e7224 */ /* 0x000fe200078e0008 */
[----:B------:R-:W-:Y:S02]  /*03c0*/  MOV R15, R9 ;  /* 0x00000009000f7202 */ /* 0x000fe40000000f00 */
[----:B------:R-:W-:-:S07]  /*03d0*/  MOV R0, 0x3f0 ;  /* 0x000003f000007802 */ /* 0x000fce0000000f00 */
[----:B------:R-:W-:Y:S05]  /*03e0*/  CALL.REL.NOINC `($__internal_0_$__cuda_sm20_div_rn_f64_full) ;  /* 0x0000000400007944 */ /* 0x000fea0003c00000 */
[----:B------:R-:W-:Y:S02]  /*03f0*/  IMAD.MOV.U32 R2, RZ, RZ, R4 ;  /* 0x000000ffff027224 */ /* 0x000fe400078e0004 */
[----:B------:R-:W-:-:S07]  /*0400*/  IMAD.MOV.U32 R3, RZ, RZ, R5 ;  /* 0x000000ffff037224 */ /* 0x000fce00078e0005 */
.L_x_2:
[----:B------:R-:W0:Y:S01]  /*0410*/  MUFU.RCP64H R5, R9 ;  /* 0x0000000900057308 */ /* 0x000e220000001800 */
[----:B------:R-:W-:Y:S01]  /*0420*/  IMAD.MOV.U32 R4, RZ, RZ, 0x1 ;  /* 0x00000001ff047424 */ /* 0x000fe200078e00ff */
[----:B------:R-:W1:Y:S01]  /*0430*/  LDCU.128 UR8, c[0x0][0x390] ;  /* 0x00007200ff0877ac */ /* 0x000e620008000c00 */
[----:B------:R-:W-:-:S04]  /*0440*/  IMAD R18, R18, 0x3, RZ ;  /* 0x0000000312127824 */ /* 0x000fc800078e02ff */
[----:B0-----:R-:W-:Y:S02]  /*0450*/  DFMA R12, -R8, R4, 1 ;  /* 0x3ff00000080c742b */ /* 0x001fe40000000104 */
[----:B-1----:R-:W-:-:S06]  /*0460*/  DMUL R10, R10, UR8 ;  /* 0x000000080a0a7c28 */ /* 0x002fcc0008000000 */
[----:B------:R-:W-:Y:S02]  /*0470*/  DFMA R12, R12, R12, R12 ;  /* 0x0000000c0c0c722b */ /* 0x000fe4000000000c */
[----:B------:R-:W-:-:S06]  /*0480*/  DMUL R10, R10, UR10 ;  /* 0x0000000a0a0a7c28 */ /* 0x000fcc0008000000 */
[----:B------:R-:W-:Y:S02]  /*0490*/  DFMA R4, R4, R12, R4 ;  /* 0x0000000c0404722b */ /* 0x000fe40000000004 */
[----:B------:R-:W0:Y:S02]  /*04a0*/  LDC.64 R12, c[0x0][0x3a0] ;  /* 0x0000e800ff0c7b82 */ /* 0x000e240000000a00 */
[----:B------:R-:W-:-:S04]  /*04b0*/  FSETP.GEU.AND P1, PT, |R11|, 6.5827683646048100446e-37, PT ;  /* 0x036000000b00780b */ /* 0x000fc80003f2e200 */
[----:B------:R-:W-:-:S08]  /*04c0*/  DFMA R14, -R8, R4, 1 ;  /* 0x3ff00000080e742b */ /* 0x000fd00000000104 */
[----:B------:R-:W-:-:S08]  /*04d0*/  DFMA R16, R4, R14, R4 ;  /* 0x0000000e0410722b */ /* 0x000fd00000000004 */
[----:B------:R-:W-:Y:S01]  /*04e0*/  DMUL R4, R16, R10 ;  /* 0x0000000a10047228 */ /* 0x000fe20000000000 */
[----:B0-----:R-:W-:-:S05]  /*04f0*/  IMAD.WIDE.U32 R12, R18, 0x8, R12 ;  /* 0x00000008120c7825 */ /* 0x001fca00078e000c */
[----:B------:R0:W-:Y:S02]  /*0500*/  STG.E.64 desc[UR6][R12.64], R2 ;  /* 0x000000020c007986 */ /* 0x0001e4000c101b06 */
[----:B------:R-:W-:-:S08]  /*0510*/  DFMA R14, -R8, R4, R10 ;  /* 0x00000004080e722b */ /* 0x000fd0000000010a */
[----:B------:R-:W-:-:S10]  /*0520*/  DFMA R4, R16, R14, R4 ;  /* 0x0000000e1004722b */ /* 0x000fd40000000004 */
[----:B------:R-:W-:-:S05]  /*0530*/  FFMA R0, RZ, R9, R5 ;  /* 0x00000009ff007223 */ /* 0x000fca0000000005 */
[----:B------:R-:W-:-:S13]  /*0540*/  FSETP.GT.AND P0, PT, |R0|, 1.469367938527859385e-39, PT ;  /* 0x001000000000780b */ /* 0x000fda0003f04200 */
[----:B0-----:R-:W-:Y:S05]  /*0550*/  @P0 BRA P1, `(.L_x_3) ;  /* 0x0000000000180947 */ /* 0x001fea0000800000 */
[----:B------:R-:W-:Y:S01]  /*0560*/  IMAD.MOV.U32 R4, RZ, RZ, R10 ;  /* 0x000000ffff047224 */ /* 0x000fe200078e000a */
[----:B------:R-:W-:Y:S01]  /*0570*/  MOV R0, 0x5c0 ;  /* 0x000005c000007802 */ /* 0x000fe20000000f00 */
[----:B------:R-:W-:Y:S02]  /*0580*/  IMAD.MOV.U32 R5, RZ, RZ, R11 ;  /* 0x000000ffff057224 */ /* 0x000fe400078e000b */
[----:B------:R-:W-:Y:S02]  /*0590*/  IMAD.MOV.U32 R14, RZ, RZ, R8 ;  /* 0x000000ffff0e7224 */ /* 0x000fe400078e0008 */
[----:B------:R-:W-:-:S07]  /*05a0*/  IMAD.MOV.U32 R15, RZ, RZ, R9 ;  /* 0x000000ffff0f7224 */ /* 0x000fce00078e0009 */
[----:B------:R-:W-:Y:S05]  /*05b0*/  CALL.REL.NOINC `($__internal_0_$__cuda_sm20_div_rn_f64_full) ;  /* 0x00000000008c7944 */ /* 0x000fea0003c00000 */
.L_x_3:
[----:B------:R-:W0:Y:S01]  /*05c0*/  MUFU.RCP64H R13, R9 ;  /* 0x00000009000d7308 */ /* 0x000e220000001800 */
[----:B------:R-:W-:Y:S01]  /*05d0*/  MOV R12, 0x1 ;  /* 0x00000001000c7802 */ /* 0x000fe20000000f00 */
[----:B------:R-:W1:Y:S01]  /*05e0*/  LDC.64 R10, c[0x0][0x398] ;  /* 0x0000e600ff0a7b82 */ /* 0x000e620000000a00 */
[----:B------:R-:W-:-:S04]  /*05f0*/  VIADD R17, R18, 0x1 ;  /* 0x0000000112117836 */ /* 0x000fc80000000000 */
[----:B0-----:R-:W-:-:S08]  /*0600*/  DFMA R2, -R8, R12, 1 ;  /* 0x3ff000000802742b */ /* 0x001fd0000000010c */
[----:B------:R-:W-:Y:S02]  /*0610*/  DFMA R14, R2, R2, R2 ;  /* 0x00000002020e722b */ /* 0x000fe40000000002 */
[----:B------:R-:W0:Y:S01]  /*0620*/  I2F.F64 R2, UR4 ;  /* 0x0000000400027d12 */ /* 0x000e220008201c00 */
[----:B-1----:R-:W-:Y:S01]  /*0630*/  DFMA R6, -R10, R10, R6 ;  /* 0x0000000a0a06722b */ /* 0x002fe20000000106 */
[----:B------:R-:W1:Y:S04]  /*0640*/  LDC.64 R10, c[0x0][0x3a0] ;  /* 0x0000e800ff0a7b82 */ /* 0x000e680000000a00 */
[----:B------:R-:W-:-:S08]  /*0650*/  DFMA R14, R12, R14, R12 ;  /* 0x0000000e0c0e722b */ /* 0x000fd0000000000c */
[----:B------:R-:W-:Y:S02]  /*0660*/  DFMA R12, -R8, R14, 1 ;  /* 0x3ff00000080c742b */ /* 0x000fe4000000010e */
[----:B0-----:R-:W-:-:S06]  /*0670*/  DMUL R6, R2, R6 ;  /* 0x0000000602067228 */ /* 0x001fcc0000000000 */
[----:B------:R-:W-:-:S04]  /*0680*/  DFMA R14, R14, R12, R14 ;  /* 0x0000000c0e0e722b */ /* 0x000fc8000000000e */
[----:B------:R-:W-:Y:S01]  /*0690*/  FSETP.GEU.AND P1, PT, |R7|, 6.5827683646048100446e-37, PT ;  /* 0x036000000700780b */ /* 0x000fe20003f2e200 */
[----:B-1----:R-:W-:-:S03]  /*06a0*/  IMAD.WIDE.U32 R10, R17, 0x8, R10 ;  /* 0x00000008110a7825 */ /* 0x002fc600078e000a */
[----:B------:R-:W-:Y:S02]  /*06b0*/  DMUL R2, R14, R6 ;  /* 0x000000060e027228 */ /* 0x000fe40000000000 */
[----:B------:R0:W-:Y:S06]  /*06c0*/  STG.E.64 desc[UR6][R10.64], R4 ;  /* 0x000000040a007986 */ /* 0x0001ec000c101b06 */
        /* <DEDUP_REMOVED lines=11> */
[----:B------:R-:W-:Y:S01]  /*0780*/  IMAD.MOV.U32 R2, RZ, RZ, R4 ;  /* 0x000000ffff027224 */ /* 0x000fe200078e0004 */
[----:B------:R-:W-:-:S07]  /*0790*/  MOV R3, R5 ;  /* 0x0000000500037202 */ /* 0x000fce0000000f00 */
.L_x_4:
[----:B------:R-:W0:Y:S01]  /*07a0*/  LDC.64 R4, c[0x0][0x3a0] ;  /* 0x0000e800ff047b82 */ /* 0x000e220000000a00 */
[----:B------:R-:W-:-:S04]  /*07b0*/  VIADD R7, R18, 0x2 ;  /* 0x0000000212077836 */ /* 0x000fc80000000000 */
[----:B0-----:R-:W-:-:S05]  /*07c0*/  IMAD.WIDE.U32 R4, R7, 0x8, R4 ;  /* 0x0000000807047825 */ /* 0x001fca00078e0004 */
[----:B------:R-:W-:Y:S01]  /*07d0*/  STG.E.64 desc[UR6][R4.64], R2 ;  /* 0x0000000204007986 */ /* 0x000fe2000c101b06 */
[----:B------:R-:W-:Y:S05]  /*07e0*/  EXIT ;  /* 0x000000000000794d */ /* 0x000fea0003800000 */
        .weak           $__internal_0_$__cuda_sm20_div_rn_f64_full
        .type           $__internal_0_$__cuda_sm20_div_rn_f64_full,@function
        .size           $__internal_0_$__cuda_sm20_div_rn_f64_full,($__internal_1_$__cuda_sm20_dsqrt_rn_f64_mediumpath_v1 - $__internal_0_$__cuda_sm20_div_rn_f64_full)
$__internal_0_$__cuda_sm20_div_rn_f64_full:
[C---:B------:R-:W-:Y:S01]  /*07f0*/  FSETP.GEU.AND P0, PT, |R15|.reuse, 1.469367938527859385e-39, PT ;  /* 0x001000000f00780b */ /* 0x040fe20003f0e200 */
[----:B------:R-:W-:Y:S01]  /*0800*/  IMAD.MOV.U32 R16, RZ, RZ, 0x1 ;  /* 0x00000001ff107424 */ /* 0x000fe200078e00ff */
[C---:B------:R-:W-:Y:S01]  /*0810*/  LOP3.LUT R12, R15.reuse, 0x800fffff, RZ, 0xc0, !PT ;  /* 0x800fffff0f0c7812 */ /* 0x040fe200078ec0ff */
[----:B------:R-:W-:Y:S01]  /*0820*/  IMAD.MOV.U32 R20, RZ, RZ, 0x1ca00000 ;  /* 0x1ca00000ff147424 */ /* 0x000fe200078e00ff */
[----:B------:R-:W-:Y:S02]  /*0830*/  LOP3.LUT R24, R15, 0x7ff00000, RZ, 0xc0, !PT ;  /* 0x7ff000000f187812 */ /* 0x000fe400078ec0ff */
[----:B------:R-:W-:Y:S01]  /*0840*/  LOP3.LUT R13, R12, 0x3ff00000, RZ, 0xfc, !PT ;  /* 0x3ff000000c0d7812 */ /* 0x000fe200078efcff */
[----:B------:R-:W-:Y:S01]  /*0850*/  IMAD.MOV.U32 R12, RZ, RZ, R14 ;  /* 0x000000ffff0c7224 */ /* 0x000fe200078e000e */
[----:B------:R-:W-:-:S04]  /*0860*/  LOP3.LUT R19, R5, 0x7ff00000, RZ, 0xc0, !PT ;  /* 0x7ff0000005137812 */ /* 0x000fc800078ec0ff */
[----:B------:R-:W-:Y:S01]  /*0870*/  ISETP.GE.U32.AND P1, PT, R19, R24, PT ;  /* 0x000000181300720c */ /* 0x000fe20003f26070 */
[----:B------:R-:W-:Y:S01]  /*0880*/  @!P0 DMUL R12, R14, 8.98846567431157953865e+307 ;  /* 0x7fe000000e0c8828 */ /* 0x000fe20000000000 */
[----:B------:R-:W-:-:S05]  /*0890*/  IMAD.MOV.U32 R21, RZ, RZ, R19 ;  /* 0x000000ffff157224 */ /* 0x000fca00078e0013 */
[----:B------:R-:W0:Y:S02]  /*08a0*/  MUFU.RCP64H R17, R13 ;  /* 0x0000000d00117308 */ /* 0x000e240000001800 */
[----:B0-----:R-:W-:-:S08]  /*08b0*/  DFMA R2, R16, -R12, 1 ;  /* 0x3ff000001002742b */ /* 0x001fd0000000080c */
[----:B------:R-:W-:-:S08]  /*08c0*/  DFMA R2, R2, R2, R2 ;  /* 0x000000020202722b */ /* 0x000fd00000000002 */
[----:B------:R-:W-:Y:S01]  /*08d0*/  DFMA R16, R16, R2, R16 ;  /* 0x000000021010722b */ /* 0x000fe20000000010 */
[----:B------:R-:W-:Y:S01]  /*08e0*/  SEL R3, R20, 0x63400000, !P1 ;  /* 0x6340000014037807 */ /* 0x000fe20004800000 */
[----:B------:R-:W-:Y:S01]  /*08f0*/  IMAD.MOV.U32 R2, RZ, RZ, R4 ;  /* 0x000000ffff027224 */ /* 0x000fe200078e0004 */
[----:B------:R-:W-:Y:S02]  /*0900*/  FSETP.GEU.AND P1, PT, |R5|, 1.469367938527859385e-39, PT ;  /* 0x001000000500780b */ /* 0x000fe40003f2e200 */
[----:B------:R-:W-:-:S03]  /*0910*/  LOP3.LUT R3, R3, 0x800fffff, R5, 0xf8, !PT ;  /* 0x800fffff03037812 */ /* 0x000fc600078ef805 */
[----:B------:R-:W-:-:S08]  /*0920*/  DFMA R22, R16, -R12, 1 ;  /* 0x3ff000001016742b */ /* 0x000fd0000000080c */
[----:B------:R-:W-:Y:S01]  /*0930*/  DFMA R16, R16, R22, R16 ;  /* 0x000000161010722b */ /* 0x000fe20000000010 */
[----:B------:R-:W-:Y:S10]  /*0940*/  @P1 BRA `(.L_x_5) ;  /* 0x0000000000201947 */ /* 0x000ff40003800000 */
[----:B------:R-:W-:-:S04]  /*0950*/  LOP3.LUT R22, R15, 0x7ff00000, RZ, 0xc0, !PT ;  /* 0x7ff000000f167812 */ /* 0x000fc800078ec0ff */
[----:B------:R-:W-:Y:S02]  /*0960*/  ISETP.GE.U32.AND P1, PT, R19, R22, PT ;  /* 0x000000161300720c */ /* 0x000fe40003f26070 */
[----:B------:R-:W-:Y:S02]  /*0970*/  MOV R22, RZ ;  /* 0x000000ff00167202 */ /* 0x000fe40000000f00 */
[----:B------:R-:W-:-:S04]  /*0980*/  SEL R21, R20, 0x63400000, !P1 ;  /* 0x6340000014157807 */ /* 0x000fc80004800000 */
[----:B------:R-:W-:-:S04]  /*0990*/  LOP3.LUT R21, R21, 0x80000000, R5, 0xf8, !PT ;  /* 0x8000000015157812 */ /* 0x000fc800078ef805 */
[----:B------:R-:W-:-:S06]  /*09a0*/  LOP3.LUT R23, R21, 0x100000, RZ, 0xfc, !PT ;  /* 0x0010000015177812 */ /* 0x000fcc00078efcff */
[----:B------:R-:W-:-:S10]  /*09b0*/  DFMA R2, R2, 2, -R22 ;  /* 0x400000000202782b */ /* 0x000fd40000000816 */
[----:B------:R-:W-:-:S07]  /*09c0*/  LOP3.LUT R21, R3, 0x7ff00000, RZ, 0xc0, !PT ;  /* 0x7ff0000003157812 */ /* 0x000fce00078ec0ff */
.L_x_5:
[----:B------:R-:W-:Y:S01]  /*09d0*/  IMAD.MOV.U32 R26, RZ, RZ, R24 ;  /* 0x000000ffff1a7224 */ /* 0x000fe200078e0018 */
[----:B------:R-:W-:Y:S01]  /*09e0*/  @!P0 LOP3.LUT R26, R13, 0x7ff00000, RZ, 0xc0, !PT ;  /* 0x7ff000000d1a8812 */ /* 0x000fe200078ec0ff */
[----:B------:R-:W-:Y:S01]  /*09f0*/  VIADD R24, R21, 0xffffffff ;  /* 0xffffffff15187836 */ /* 0x000fe20000000000 */
[----:B------:R-:W-:-:S03]  /*0a00*/  DMUL R22, R16, R2 ;  /* 0x0000000210167228 */ /* 0x000fc60000000000 */
[----:B------:R-:W-:Y:S01]  /*0a10*/  VIADD R27, R26, 0xffffffff ;  /* 0xffffffff1a1b7836 */ /* 0x000fe20000000000 */
[----:B------:R-:W-:-:S04]  /*0a20*/  ISETP.GT.U32.AND P0, PT, R24, 0x7feffffe, PT ;  /* 0x7feffffe1800780c */ /* 0x000fc80003f04070 */
[----:B------:R-:W-:Y:S01]  /*0a30*/  ISETP.GT.U32.OR P0, PT, R27, 0x7feffffe, P0 ;  /* 0x7feffffe1b00780c */ /* 0x000fe20000704470 */
[----:B------:R-:W-:-:S08]  /*0a40*/  DFMA R24, R22, -R12, R2 ;  /* 0x8000000c1618722b */ /* 0x000fd00000000002 */
[----:B------:R-:W-:-:S04]  /*0a50*/  DFMA R24, R16, R24, R22 ;  /* 0x000000181018722b */ /* 0x000fc80000000016 */
[----:B------:R-:W-:Y:S07]  /*0a60*/  @P0 BRA `(.L_x_6) ;  /* 0x00000000006c0947 */ /* 0x000fee0003800000 */
[----:B------:R-:W-:-:S04]  /*0a70*/  LOP3.LUT R16, R15, 0x7ff00000, RZ, 0xc0, !PT ;  /* 0x7ff000000f107812 */ /* 0x000fc800078ec0ff */
[CC--:B------:R-:W-:Y:S02]  /*0a80*/  VIADDMNMX R4, R19.reuse, -R16.reuse, 0xb9600000, !PT ;  /* 0xb960000013047446 */ /* 0x0c0fe40007800910 */
[----:B------:R-:W-:Y:S02]  /*0a90*/  ISETP.GE.U32.AND P0, PT, R19, R16, PT ;  /* 0x000000101300720c */ /* 0x000fe40003f06070 */
[----:B------:R-:W-:Y:S02]  /*0aa0*/  VIMNMX R4, PT, PT, R4, 0x46a00000, PT ;  /* 0x46a0000004047848 */ /* 0x000fe40003fe0100 */
[----:B------:R-:W-:Y:S01]  /*0ab0*/  SEL R5, R20, 0x63400000, !P0 ;  /* 0x6340000014057807 */ /* 0x000fe20004000000 */
[----:B------:R-:W-:-:S04]  /*0ac0*/  IMAD.MOV.U32 R20, RZ, RZ, RZ ;  /* 0x000000ffff147224 */ /* 0x000fc800078e00ff */
[----:B------:R-:W-:-:S04]  /*0ad0*/  IMAD.IADD R4, R4, 0x1, -R5 ;  /* 0x0000000104047824 */ /* 0x000fc800078e0a05 */
[----:B------:R-:W-:-:S06]  /*0ae0*/  VIADD R21, R4, 0x7fe00000 ;  /* 0x7fe0000004157836 */ /* 0x000fcc0000000000 */
[----:B------:R-:W-:-:S10]  /*0af0*/  DMUL R16, R24, R20 ;  /* 0x0000001418107228 */ /* 0x000fd40000000000 */
[----:B------:R-:W-:-:S13]  /*0b00*/  FSETP.GTU.AND P0, PT, |R17|, 1.469367938527859385e-39, PT ;  /* 0x001000001100780b */ /* 0x000fda0003f0c200 */
[----:B------:R-:W-:Y:S05]  /*0b10*/  @P0 BRA `(.L_x_7) ;  /* 0x0000000000940947 */ /* 0x000fea0003800000 */
[----:B------:R-:W-:Y:S01]  /*0b20*/  DFMA R2, R24, -R12, R2 ;  /* 0x8000000c1802722b */ /* 0x000fe20000000002 */
[----:B------:R-:W-:-:S09]  /*0b30*/  MOV R20, RZ ;  /* 0x000000ff00147202 */ /* 0x000fd20000000f00 */
[C---:B------:R-:W-:Y:S02]  /*0b40*/  FSETP.NEU.AND P0, PT, R3.reuse, RZ, PT ;  /* 0x000000ff0300720b */ /* 0x040fe40003f0d000 */
[----:B------:R-:W-:-:S04]  /*0b50*/  LOP3.LUT R15, R3, 0x80000000, R15, 0x48, !PT ;  /* 0x80000000030f7812 */ /* 0x000fc800078e480f */
[----:B------:R-:W-:-:S07]  /*0b60*/  LOP3.LUT R21, R15, R21, RZ, 0xfc, !PT ;  /* 0x000000150f157212 */ /* 0x000fce00078efcff */
[----:B------:R-:W-:Y:S05]  /*0b70*/  @!P0 BRA `(.L_x_7) ;  /* 0x00000000007c8947 */ /* 0x000fea0003800000 */
[----:B------:R-:W-:Y:S01]  /*0b80*/  IMAD.MOV R3, RZ, RZ, -R4 ;  /* 0x000000ffff037224 */ /* 0x000fe200078e0a04 */
[----:B------:R-:W-:Y:S01]  /*0b90*/  DMUL.RP R20, R24, R20 ;  /* 0x0000001418147228 */ /* 0x000fe20000008000 */
[----:B------:R-:W-:-:S06]  /*0ba0*/  IMAD.MOV.U32 R2, RZ, RZ, RZ ;  /* 0x000000ffff027224 */ /* 0x000fcc00078e00ff */
[----:B------:R-:W-:-:S03]  /*0bb0*/  DFMA R2, R16, -R2, R24 ;  /* 0x800000021002722b */ /* 0x000fc60000000018 */
[----:B------:R-:W-:-:S03]  /*0bc0*/  LOP3.LUT R15, R21, R15, RZ, 0x3c, !PT ;  /* 0x0000000f150f7212 */ /* 0x000fc600078e3cff */
[----:B------:R-:W-:-:S04]  /*0bd0*/  IADD3 R2, PT, PT, -R4, -0x43300000, RZ ;  /* 0xbcd0000004027810 */ /* 0x000fc80007ffe1ff */
[----:B------:R-:W-:-:S04]  /*0be0*/  FSETP.NEU.AND P0, PT, |R3|, R2, PT ;  /* 0x000000020300720b */ /* 0x000fc80003f0d200 */
[----:B------:R-:W-:Y:S02]  /*0bf0*/  FSEL R16, R20, R16, !P0 ;  /* 0x0000001014107208 */ /* 0x000fe40004000000 */
[----:B------:R-:W-:Y:S01]  /*0c00*/  FSEL R17, R15, R17, !P0 ;  /* 0x000000110f117208 */ /* 0x000fe20004000000 */
[----:B------:R-:W-:Y:S06]  /*0c10*/  BRA `(.L_x_7) ;  /* 0x0000000000547947 */ /* 0x000fec0003800000 */
.L_x_6:
[----:B------:R-:W-:-:S14]  /*0c20*/  DSETP.NAN.AND P0, PT, R4, R4, PT ;  /* 0x000000040400722a */ /* 0x000fdc0003f08000 */
[----:B------:R-:W-:Y:S05]  /*0c30*/  @P0 BRA `(.L_x_8) ;  /* 0x0000000000440947 */ /* 0x000fea0003800000 */
[----:B------:R-:W-:-:S14]  /*0c40*/  DSETP.NAN.AND P0, PT, R14, R14, PT ;  /* 0x0000000e0e00722a */ /* 0x000fdc0003f08000 */
[----:B------:R-:W-:Y:S05]  /*0c50*/  @P0 BRA `(.L_x_9) ;  /* 0x0000000000300947 */ /* 0x000fea0003800000 */
[----:B------:R-:W-:Y:S01]  /*0c60*/  ISETP.NE.AND P0, PT, R21, R26, PT ;  /* 0x0000001a1500720c */ /* 0x000fe20003f05270 */
[----:B------:R-:W-:Y:S02]  /*0c70*/  IMAD.MOV.U32 R16, RZ, RZ, 0x0 ;  /* 0x00000000ff107424 */ /* 0x000fe400078e00ff */
[----:B------:R-:W-:-:S10]  /*0c80*/  IMAD.MOV.U32 R17, RZ, RZ, -0x80000 ;  /* 0xfff80000ff117424 */ /* 0x000fd400078e00ff */
[----:B------:R-:W-:Y:S05]  /*0c90*/  @!P0 BRA `(.L_x_7) ;  /* 0x0000000000348947 */ /* 0x000fea0003800000 */
[----:B------:R-:W-:Y:S02]  /*0ca0*/  ISETP.NE.AND P0, PT, R21, 0x7ff00000, PT ;  /* 0x7ff000001500780c */ /* 0x000fe40003f05270 */
[----:B------:R-:W-:Y:S02]  /*0cb0*/  LOP3.LUT R17, R5, 0x80000000, R15, 0x48, !PT ;  /* 0x8000000005117812 */ /* 0x000fe400078e480f */
[----:B------:R-:W-:-:S13]  /*0cc0*/  ISETP.EQ.OR P0, PT, R26, RZ, !P0 ;  /* 0x000000ff1a00720c */ /* 0x000fda0004702670 */
[----:B------:R-:W-:Y:S01]  /*0cd0*/  @P0 LOP3.LUT R2, R17, 0x7ff00000, RZ, 0xfc, !PT ;  /* 0x7ff0000011020812 */ /* 0x000fe200078efcff */
[----:B------:R-:W-:Y:S02]  /*0ce0*/  @!P0 IMAD.MOV.U32 R16, RZ, RZ, RZ ;  /* 0x000000ffff108224 */ /* 0x000fe400078e00ff */
[----:B------:R-:W-:Y:S01]  /*0cf0*/  @P0 IMAD.MOV.U32 R16, RZ, RZ, RZ ;  /* 0x000000ffff100224 */ /* 0x000fe200078e00ff */
[----:B------:R-:W-:Y:S01]  /*0d00*/  @P0 MOV R17, R2 ;  /* 0x0000000200110202 */ /* 0x000fe20000000f00 */
[----:B------:R-:W-:Y:S06]  /*0d10*/  BRA `(.L_x_7) ;  /* 0x0000000000147947 */ /* 0x000fec0003800000 */
.L_x_9:
[----:B------:R-:W-:Y:S01]  /*0d20*/  LOP3.LUT R17, R15, 0x80000, RZ, 0xfc, !PT ;  /* 0x000800000f117812 */ /* 0x000fe200078efcff */
[----:B------:R-:W-:Y:S01]  /*0d30*/  IMAD.MOV.U32 R16, RZ, RZ, R14 ;  /* 0x000000ffff107224 */ /* 0x000fe200078e000e */
[----:B------:R-:W-:Y:S06]  /*0d40*/  BRA `(.L_x_7) ;  /* 0x0000000000087947 */ /* 0x000fec0003800000 */
.L_x_8:
[----:B------:R-:W-:Y:S01]  /*0d50*/  LOP3.LUT R17, R5, 0x80000, RZ, 0xfc, !PT ;  /* 0x0008000005117812 */ /* 0x000fe200078efcff */
[----:B------:R-:W-:-:S07]  /*0d60*/  IMAD.MOV.U32 R16, RZ, RZ, R4 ;  /* 0x000000ffff107224 */ /* 0x000fce00078e0004 */
.L_x_7:
[----:B------:R-:W-:Y:S02]  /*0d70*/  IMAD.MOV.U32 R2, RZ, RZ, R0 ;  /* 0x000000ffff027224 */ /* 0x000fe400078e0000 */
[----:B------:R-:W-:Y:S02]  /*0d80*/  IMAD.MOV.U32 R3, RZ, RZ, 0x0 ;  /* 0x00000000ff037424 */ /* 0x000fe400078e00ff */
[----:B------:R-:W-:Y:S02]  /*0d90*/  IMAD.MOV.U32 R4, RZ, RZ, R16 ;  /* 0x000000ffff047224 */ /* 0x000fe400078e0010 */
[----:B------:R-:W-:Y:S01]  /*0da0*/  IMAD.MOV.U32 R5, RZ, RZ, R17 ;  /* 0x000000ffff057224 */ /* 0x000fe200078e0011 */
[----:B------:R-:W-:Y:S06]  /*0db0*/  RET.REL.NODEC R2 `(_Z22cuda_reduced_mz_kernelidddPd) ;  /* 0xfffffff002907950 */ /* 0x000fec0003c3ffff */
        .weak           $__internal_1_$__cuda_sm20_dsqrt_rn_f64_mediumpath_v1
        .type           $__internal_1_$__cuda_sm20_dsqrt_rn_f64_mediumpath_v1,@function
        .size           $__internal_1_$__cuda_sm20_dsqrt_rn_f64_mediumpath_v1,(.L_x_15 - $__internal_1_$__cuda_sm20_dsqrt_rn_f64_mediumpath_v1)
$__internal_1_$__cuda_sm20_dsqrt_rn_f64_mediumpath_v1:
[----:B------:R-:W-:Y:S02]  /*0dc0*/  ISETP.GE.U32.AND P0, PT, R4, -0x3400000, PT ;  /* 0xfcc000000400780c */ /* 0x000fe40003f06070 */
[----:B------:R-:W-:-:S11]  /*0dd0*/  MOV R7, R15 ;  /* 0x0000000f00077202 */ /* 0x000fd60000000f00 */
[----:B------:R-:W-:Y:S05]  /*0de0*/  @!P0 BRA `(.L_x_10) ;  /* 0x0000000000208947 */ /* 0x000fea0003800000 */
[----:B------:R-:W-:-:S10]  /*0df0*/  DFMA.RM R6, R10, R6, R8 ;  /* 0x000000060a06722b */ /* 0x000fd40000004008 */
[----:B------:R-:W-:-:S05]  /*0e00*/  IADD3 R4, P0, PT, R6, 0x1, RZ ;  /* 0x0000000106047810 */ /* 0x000fca0007f1e0ff */
[----:B------:R-:W-:-:S06]  /*0e10*/  IMAD.X R5, RZ, RZ, R7, P0 ;  /* 0x000000ffff057224 */ /* 0x000fcc00000e0607 */
[----:B------:R-:W-:-:S08]  /*0e20*/  DFMA.RP R2, -R6, R4, R2 ;  /* 0x000000040602722b */ /* 0x000fd00000008102 */
[----:B------:R-:W-:-:S06]  /*0e30*/  DSETP.GT.AND P0, PT, R2, RZ, PT ;  /* 0x000000ff0200722a */ /* 0x000fcc0003f04000 */
[----:B------:R-:W-:Y:S02]  /*0e40*/  FSEL R4, R4, R6, P0 ;  /* 0x0000000604047208 */ /* 0x000fe40000000000 */
[----:B------:R-:W-:Y:S01]  /*0e50*/  FSEL R5, R5, R7, P0 ;  /* 0x0000000705057208 */ /* 0x000fe20000000000 */
[----:B------:R-:W-:Y:S06]  /*0e60*/  BRA `(.L_x_11) ;  /* 0x0000000000647947 */ /* 0x000fec0003800000 */
.L_x_10:
[----:B------:R-:W-:-:S14]  /*0e70*/  DSETP.NE.AND P0, PT, R2, RZ, PT ;  /* 0x000000ff0200722a */ /* 0x000fdc0003f05000 */
[----:B------:R-:W-:Y:S05]  /*0e80*/  @!P0 BRA `(.L_x_12) ;  /* 0x0000000000588947 */ /* 0x000fea0003800000 */
[----:B------:R-:W-:-:S13]  /*0e90*/  ISETP.GE.AND P0, PT, R3, RZ, PT ;  /* 0x000000ff0300720c */ /* 0x000fda0003f06270 */
[----:B------:R-:W-:Y:S02]  /*0ea0*/  @!P0 IMAD.MOV.U32 R4, RZ, RZ, 0x0 ;  /* 0x00000000ff048424 */ /* 0x000fe400078e00ff */
[----:B------:R-:W-:Y:S01]  /*0eb0*/  @!P0 IMAD.MOV.U32 R5, RZ, RZ, -0x80000 ;  /* 0xfff80000ff058424 */ /* 0x000fe200078e00ff */
[----:B------:R-:W-:Y:S06]  /*0ec0*/  @!P0 BRA `(.L_x_11) ;  /* 0x00000000004c8947 */ /* 0x000fec0003800000 */
[----:B------:R-:W-:-:S13]  /*0ed0*/  ISETP.GT.AND P0, PT, R3, 0x7fefffff, PT ;  /* 0x7fefffff0300780c */ /* 0x000fda0003f04270 */
[----:B------:R-:W-:Y:S05]  /*0ee0*/  @P0 BRA `(.L_x_12) ;  /* 0x0000000000400947 */ /* 0x000fea0003800000 */
[----:B------:R-:W-:Y:S01]  /*0ef0*/  DMUL R2, R2, 8.11296384146066816958e+31 ;  /* 0x4690000002027828 */ /* 0x000fe20000000000 */
[----:B------:R-:W-:Y:S02]  /*0f00*/  IMAD.MOV.U32 R4, RZ, RZ, RZ ;  /* 0x000000ffff047224 */ /* 0x000fe400078e00ff */
[----:B------:R-:W-:Y:S02]  /*0f10*/  IMAD.MOV.U32 R8, RZ, RZ, 0x0 ;  /* 0x00000000ff087424 */ /* 0x000fe400078e00ff */
[----:B------:R-:W-:Y:S01]  /*0f20*/  IMAD.MOV.U32 R9, RZ, RZ, 0x3fd80000 ;  /* 0x3fd80000ff097424 */ /* 0x000fe200078e00ff */
[----:B------:R-:W0:Y:S02]  /*0f30*/  MUFU.RSQ64H R5, R3 ;  /* 0x0000000300057308 */ /* 0x000e240000001c00 */
[----:B0-----:R-:W-:-:S08]  /*0f40*/  DMUL R6, R4, R4 ;  /* 0x0000000404067228 */ /* 0x001fd00000000000 */
[----:B------:R-:W-:-:S08]  /*0f50*/  DFMA R6, R2, -R6, 1 ;  /* 0x3ff000000206742b */ /* 0x000fd00000000806 */
[----:B------:R-:W-:Y:S02]  /*0f60*/  DFMA R8, R6, R8, 0.5 ;  /* 0x3fe000000608742b */ /* 0x000fe40000000008 */
[----:B------:R-:W-:-:S08]  /*0f70*/  DMUL R6, R4, R6 ;  /* 0x0000000604067228 */ /* 0x000fd00000000000 */
[----:B------:R-:W-:-:S08]  /*0f80*/  DFMA R6, R8, R6, R4 ;  /* 0x000000060806722b */ /* 0x000fd00000000004 */
[----:B------:R-:W-:Y:S02]  /*0f90*/  DMUL R4, R2, R6 ;  /* 0x0000000602047228 */ /* 0x000fe40000000000 */
[----:B------:R-:W-:-:S06]  /*0fa0*/  IADD3 R7, PT, PT, R7, -0x100000, RZ ;  /* 0xfff0000007077810 */ /* 0x000fcc0007ffe0ff */
[----:B------:R-:W-:-:S08]  /*0fb0*/  DFMA R8, R4, -R4, R2 ;  /* 0x800000040408722b */ /* 0x000fd00000000002 */
[----:B------:R-:W-:-:S10]  /*0fc0*/  DFMA R4, R6, R8, R4 ;  /* 0x000000080604722b */ /* 0x000fd40000000004 */
[----:B------:R-:W-:Y:S01]  /*0fd0*/  VIADD R5, R5, 0xfcb00000 ;  /* 0xfcb0000005057836 */ /* 0x000fe20000000000 */
[----:B------:R-:W-:Y:S06]  /*0fe0*/  BRA `(.L_x_11) ;  /* 0x0000000000047947 */ /* 0x000fec0003800000 */
.L_x_12:
[----:B------:R-:W-:-:S11]  /*0ff0*/  DADD R4, R2, R2 ;  /* 0x0000000002047229 */ /* 0x000fd60000000002 */
.L_x_11:
[----:B------:R-:W-:Y:S02]  /*1000*/  IMAD.MOV.U32 R2, RZ, RZ, R0 ;  /* 0x000000ffff027224 */ /* 0x000fe400078e0000 */
[----:B------:R-:W-:Y:S02]  /*1010*/  IMAD.MOV.U32 R3, RZ, RZ, 0x0 ;  /* 0x00000000ff037424 */ /* 0x000fe400078e00ff */
[----:B------:R-:W-:Y:S02]  /*1020*/  IMAD.MOV.U32 R12, RZ, RZ, R4 ;  /* 0x000000ffff0c7224 */ /* 0x000fe400078e0004 */
[----:B------:R-:W-:Y:S01]  /*1030*/  IMAD.MOV.U32 R13, RZ, RZ, R5 ;  /* 0x000000ffff0d7224 */ /* 0x000fe200078e0005 */
[----:B------:R-:W-:Y:S06]  /*1040*/  RET.REL.NODEC R2 `(_Z22cuda_reduced_mz_kernelidddPd) ;  /* 0xffffffec02ec7950 */ /* 0x000fec0003c3ffff */
.L_x_13:
        /* <DEDUP_REMOVED lines=11> */
.L_x_15:


//--------------------- .nv.shared.reserved.0     --------------------------
	.section	.nv.shared.reserved.0,"aw",@nobits
	.weak		__nv_reservedSMEM_offset_0_alias
	.size		__nv_reservedSMEM_offset_0_alias, 0, 64
	.other		__nv_reservedSMEM_offset_0_alias,@"STO_CUDA_RESERVED_SHARED STV_DEFAULT"
__nv_reservedSMEM_offset_0_alias:
	.zero		0
	.zero		64


//--------------------- .nv.constant0._Z23cuda_reduced_mz_kernel2idddPd --------------------------
	.section	.nv.constant0._Z23cuda_reduced_mz_kernel2idddPd,"a",@progbits
	.sectionflags	@""
	.align	4
.nv.constant0._Z23cuda_reduced_mz_kernel2idddPd:
	.zero		936


//--------------------- .nv.constant0._Z22cuda_reduced_mz_kernelidddPd --------------------------
	.section	.nv.constant0._Z22cuda_reduced_mz_kernelidddPd,"a",@progbits
	.sectionflags	@""
	.align	4
.nv.constant0._Z22cuda_reduced_mz_kernelidddPd:
	.zero		936


//--------------------- SYMBOLS --------------------------

	.type		.nv.reservedSmem.offset0,@object
	.size		.nv.reservedSmem.offset0,0x4
